	.headerflags	@"EF_CUDA_TEXMODE_UNIFIED EF_CUDA_64BIT_ADDRESS EF_CUDA_ACCELERATORS EF_CUDA_SM90 EF_CUDA_VIRTUAL_SM(EF_CUDA_SM90)"
	.elftype	@"ET_EXEC"


//--------------------- .nv.info                  --------------------------
	.section	.nv.info,"",@"SHT_CUDA_INFO"
	.align	4


	//----- nvinfo : EIATTR_REGCOUNT
	.align		4
        /*0000*/ 	.byte	0x04, 0x2f
        /*0002*/ 	.short	(.L_1 - .L_0)
	.align		4
.L_0:
        /*0004*/ 	.word	index@(triton_poi_fused__unsafe_index_add_convolution_mul_sigmoid_sub_134)
        /*0008*/ 	.word	0x00000020


	//----- nvinfo : EIATTR_MIN_STACK_SIZE
	.align		4
.L_1:
        /*000c*/ 	.byte	0x04, 0x12
        /*000e*/ 	.short	(.L_3 - .L_2)
	.align		4
.L_2:
        /*0010*/ 	.word	index@(triton_poi_fused__unsafe_index_add_convolution_mul_sigmoid_sub_134)
        /*0014*/ 	.word	0x00000000


	//----- nvinfo : EIATTR_FRAME_SIZE
	.align		4
.L_3:
        /*0018*/ 	.byte	0x04, 0x11
        /*001a*/ 	.short	(.L_5 - .L_4)
	.align		4
.L_4:
        /*001c*/ 	.word	index@(triton_poi_fused__unsafe_index_add_convolution_mul_sigmoid_sub_134)
        /*0020*/ 	.word	0x00000000


	//----- nvinfo : EIATTR_MIN_STACK_SIZE
	.align		4
.L_5:
        /*0024*/ 	.byte	0x04, 0x12
        /*0026*/ 	.short	(.L_7 - .L_6)
	.align		4
.L_6:
        /*0028*/ 	.word	index@(triton_poi_fused__unsafe_index_add_convolution_mul_sigmoid_sub_134)
        /*002c*/ 	.word	0x00000000
.L_7:


//--------------------- .nv.info.triton_poi_fused__unsafe_index_add_convolution_mul_sigmoid_sub_134 --------------------------
	.section	.nv.info.triton_poi_fused__unsafe_index_add_convolution_mul_sigmoid_sub_134,"",@"SHT_CUDA_INFO"
	.sectionflags	@""
	.align	4


	//----- nvinfo : EIATTR_CUDA_API_VERSION
	.align		4
        /*0000*/ 	.byte	0x04, 0x37
        /*0002*/ 	.short	(.L_9 - .L_8)
.L_8:
        /*0004*/ 	.word	0x0000007c


	//----- nvinfo : EIATTR_KPARAM_INFO
	.align		4
.L_9:
        /*0008*/ 	.byte	0x04, 0x17
        /*000a*/ 	.short	(.L_11 - .L_10)
.L_10:
        /*000c*/ 	.word	0x00000000
        /*0010*/ 	.short	0x0009
        /*0012*/ 	.short	0x0048
        /*0014*/ 	.byte	0x00, 0xf0, 0x11, 0x00


	//----- nvinfo : EIATTR_KPARAM_INFO
	.align		4
.L_11:
        /*0018*/ 	.byte	0x04, 0x17
        /*001a*/ 	.short	(.L_13 - .L_12)
.L_12:
        /*001c*/ 	.word	0x00000000
        /*0020*/ 	.short	0x0008
        /*0022*/ 	.short	0x0040
        /*0024*/ 	.byte	0x00, 0xf4, 0x21, 0x00


	//----- nvinfo : EIATTR_KPARAM_INFO
	.align		4
.L_13:
        /*0028*/ 	.byte	0x04, 0x17
        /*002a*/ 	.short	(.L_15 - .L_14)
.L_14:
        /*002c*/ 	.word	0x00000000
        /*0030*/ 	.short	0x0007
        /*0032*/ 	.short	0x0038
        /*0034*/ 	.byte	0x00, 0xf4, 0x21, 0x00


	//----- nvinfo : EIATTR_KPARAM_INFO
	.align		4
.L_15:
        /*0038*/ 	.byte	0x04, 0x17
        /*003a*/ 	.short	(.L_17 - .L_16)
.L_16:
        /*003c*/ 	.word	0x00000000
        /*0040*/ 	.short	0x0006
        /*0042*/ 	.short	0x0030
        /*0044*/ 	.byte	0x00, 0xf4, 0x21, 0x00


	//----- nvinfo : EIATTR_KPARAM_INFO
	.align		4
.L_17:
        /*0048*/ 	.byte	0x04, 0x17
        /*004a*/ 	.short	(.L_19 - .L_18)
.L_18:
        /*004c*/ 	.word	0x00000000
        /*0050*/ 	.short	0x0005
        /*0052*/ 	.short	0x0028
        /*0054*/ 	.byte	0x00, 0xf4, 0x21, 0x00


	//----- nvinfo : EIATTR_KPARAM_INFO
	.align		4
.L_19:
        /*0058*/ 	.byte	0x04, 0x17
        /*005a*/ 	.short	(.L_21 - .L_20)
.L_20:
        /*005c*/ 	.word	0x00000000
        /*0060*/ 	.short	0x0004
        /*0062*/ 	.short	0x0020
        /*0064*/ 	.byte	0x00, 0xf4, 0x21, 0x00


	//----- nvinfo : EIATTR_KPARAM_INFO
	.align		4
.L_21:
        /*0068*/ 	.byte	0x04, 0x17
        /*006a*/ 	.short	(.L_23 - .L_22)
.L_22:
        /*006c*/ 	.word	0x00000000
        /*0070*/ 	.short	0x0003
        /*0072*/ 	.short	0x0018
        /*0074*/ 	.byte	0x00, 0xf4, 0x21, 0x00


	//----- nvinfo : EIATTR_KPARAM_INFO
	.align		4
.L_23:
        /*0078*/ 	.byte	0x04, 0x17
        /*007a*/ 	.short	(.L_25 - .L_24)
.L_24:
        /*007c*/ 	.word	0x00000000
        /*0080*/ 	.short	0x0002
        /*0082*/ 	.short	0x0010
        /*0084*/ 	.byte	0x00, 0xf4, 0x21, 0x00


	//----- nvinfo : EIATTR_KPARAM_INFO
	.align		4
.L_25:
        /*0088*/ 	.byte	0x04, 0x17
        /*008a*/ 	.short	(.L_27 - .L_26)
.L_26:
        /*008c*/ 	.word	0x00000000
        /*0090*/ 	.short	0x0001
        /*0092*/ 	.short	0x0008
        /*0094*/ 	.byte	0x00, 0xf4, 0x21, 0x00


	//----- nvinfo : EIATTR_KPARAM_INFO
	.align		4
.L_27:
        /*0098*/ 	.byte	0x04, 0x17
        /*009a*/ 	.short	(.L_29 - .L_28)
.L_28:
        /*009c*/ 	.word	0x00000000
        /*00a0*/ 	.short	0x0000
        /*00a2*/ 	.short	0x0000
        /*00a4*/ 	.byte	0x00, 0xf4, 0x21, 0x00


	//----- nvinfo : EIATTR_SPARSE_MMA_MASK
	.align		4
.L_29:
        /*00a8*/ 	.byte	0x03, 0x50
        /*00aa*/ 	.short	0x0000


	//----- nvinfo : EIATTR_MAXREG_COUNT
	.align		4
        /*00ac*/ 	.byte	0x03, 0x1b
        /*00ae*/ 	.short	0x00ff


	//----- nvinfo : EIATTR_EXIT_INSTR_OFFSETS
	.align		4
        /*00b0*/ 	.byte	0x04, 0x1c
        /*00b2*/ 	.short	(.L_31 - .L_30)


	//   ....[0]....
.L_30:
        /*00b4*/ 	.word	0x000009d0


	//----- nvinfo : EIATTR_REQNTID
	.align		4
.L_31:
        /*00b8*/ 	.byte	0x04, 0x10
        /*00ba*/ 	.short	(.L_33 - .L_32)
.L_32:
        /*00bc*/ 	.word	0x00000080
        /*00c0*/ 	.word	0x00000001
        /*00c4*/ 	.word	0x00000001


	//----- nvinfo : EIATTR_CBANK_PARAM_SIZE
	.align		4
.L_33:
        /*00c8*/ 	.byte	0x03, 0x19
        /*00ca*/ 	.short	0x004c


	//----- nvinfo : EIATTR_PARAM_CBANK
	.align		4
        /*00cc*/ 	.byte	0x04, 0x0a
        /*00ce*/ 	.short	(.L_35 - .L_34)
	.align		4
.L_34:
        /*00d0*/ 	.word	index@(.nv.constant0.triton_poi_fused__unsafe_index_add_convolution_mul_sigmoid_sub_134)
        /*00d4*/ 	.short	0x0210
        /*00d6*/ 	.short	0x004c


	//----- nvinfo : EIATTR_SW_WAR
	.align		4
.L_35:
        /*00d8*/ 	.byte	0x04, 0x36
        /*00da*/ 	.short	(.L_37 - .L_36)
.L_36:
        /*00dc*/ 	.word	0x00000008
.L_37:


//--------------------- .nv.callgraph             --------------------------
	.section	.nv.callgraph,"",@"SHT_CUDA_CALLGRAPH"
	.align	4
	.sectionentsize	8
	.align		4
        /*0000*/ 	.word	0x00000000
	.align		4
        /*0004*/ 	.word	0xffffffff
	.align		4
        /*0008*/ 	.word	0x00000000
	.align		4
        /*000c*/ 	.word	0xfffffffe
	.align		4
        /*0010*/ 	.word	0x00000000
	.align		4
        /*0014*/ 	.word	0xfffffffd
	.align		4
        /*0018*/ 	.word	0x00000000
	.align		4
        /*001c*/ 	.word	0xfffffffc


//--------------------- .text.triton_poi_fused__unsafe_index_add_convolution_mul_sigmoid_sub_134 --------------------------
	.section	.text.triton_poi_fused__unsafe_index_add_convolution_mul_sigmoid_sub_134,"ax",@progbits
	.align	128
        .global         triton_poi_fused__unsafe_index_add_convolution_mul_sigmoid_sub_134
        .type           triton_poi_fused__unsafe_index_add_convolution_mul_sigmoid_sub_134,@function
        .size           triton_poi_fused__unsafe_index_add_convolution_mul_sigmoid_sub_134,(.L_x_1 - triton_poi_fused__unsafe_index_add_convolution_mul_sigmoid_sub_134)
        .other          triton_poi_fused__unsafe_index_add_convolution_mul_sigmoid_sub_134,@"STO_CUDA_ENTRY STV_DEFAULT"
triton_poi_fused__unsafe_index_add_convolution_mul_sigmoid_sub_134:
.text.triton_poi_fused__unsafe_index_add_convolution_mul_sigmoid_sub_134:
[----:B------:R-:W-:Y:S01]  /*0000*/  LDC R1, c[0x0][0x28] ;  /* 0x00000a00ff017b82 */ /* 0x000fe20000000800 */
[----:B------:R-:W1:Y:S07]  /*0010*/  S2R R0, SR_TID.X ;  /* 0x0000000000007919 */ /* 0x000e6e0000002100 */
[----:B------:R-:W2:Y:S01]  /*0020*/  LDC.64 R16, c[0x0][0x218] ;  /* 0x00008600ff107b82 */ /* 0x000ea20000000a00 */
[----:B------:R-:W-:Y:S01]  /*0030*/  ULDC.64 UR4, c[0x0][0x208] ;  /* 0x0000820000047ab9 */ /* 0x000fe20000000a00 */
[----:B------:R-:W-:Y:S01]  /*0040*/  ULDC.64 UR6, c[0x0][0x228] ;  /* 0x00008a0000067ab9 */ /* 0x000fe20000000a00 */
[----:B------:R-:W3:Y:S05]  /*0050*/  S2R R3, SR_CTAID.X ;  /* 0x0000000000037919 */ /* 0x000eea0000002500 */
[----:B------:R-:W4:Y:S08]  /*0060*/  LDC.64 R12, c[0x0][0x220] ;  /* 0x00008800ff0c7b82 */ /* 0x000f300000000a00 */
[----:B------:R-:W5:Y:S01]  /*0070*/  LDC.64 R8, c[0x0][0x238] ;  /* 0x00008e00ff087b82 */ /* 0x000f620000000a00 */
[----:B-1----:R-:W-:-:S05]  /*0080*/  IMAD.SHL.U32 R0, R0, 0x2, RZ ;  /* 0x0000000200007824 */ /* 0x002fca00078e00ff */
[----:B------:R-:W-:-:S05]  /*0090*/  LOP3.LUT R0, R0, 0xfe, RZ, 0xc0, !PT ;  /* 0x000000fe00007812 */ /* 0x000fca00078ec0ff */
[----:B---3--:R-:W-:-:S05]  /*00a0*/  IMAD R0, R3, 0x100, R0 ;  /* 0x0000010003007824 */ /* 0x008fca00078e0200 */
[----:B------:R-:W-:-:S04]  /*00b0*/  SHF.R.S32.HI R5, RZ, 0x1f, R0 ;  /* 0x0000001fff057819 */ /* 0x000fc80000011400 */
[----:B------:R-:W-:-:S04]  /*00c0*/  LEA.HI R6, R5, R0, RZ, 0x6 ;  /* 0x0000000005067211 */ /* 0x000fc800078f30ff */
[----:B------:R-:W-:-:S04]  /*00d0*/  SHF.R.S32.HI R2, RZ, 0x6, R6 ;  /* 0x00000006ff027819 */ /* 0x000fc80000011406 */
[----:B------:R-:W-:-:S04]  /*00e0*/  LEA.HI R4, R2, R2, RZ, 0x6 ;  /* 0x0000000202047211 */ /* 0x000fc800078f30ff */
[----:B------:R-:W-:Y:S02]  /*00f0*/  LOP3.LUT R7, R4, 0xffffffc0, RZ, 0xc0, !PT ;  /* 0xffffffc004077812 */ /* 0x000fe400078ec0ff */
[----:B------:R-:W1:Y:S02]  /*0100*/  LDC.64 R4, c[0x0][0x248] ;  /* 0x00009200ff047b82 */ /* 0x000e640000000a00 */
[----:B------:R-:W-:Y:S02]  /*0110*/  IADD3 R2, R2, -R7, RZ ;  /* 0x8000000702027210 */ /* 0x000fe40007ffe0ff */
[----:B------:R-:W-:-:S03]  /*0120*/  LOP3.LUT R7, R6, 0xffffffc0, RZ, 0xc0, !PT ;  /* 0xffffffc006077812 */ /* 0x000fc600078ec0ff */
[----:B--2---:R-:W-:-:S06]  /*0130*/  IMAD.WIDE R16, R2, 0x8, R16 ;  /* 0x0000000802107825 */ /* 0x004fcc00078e0210 */
[----:B------:R-:W2:Y:S01]  /*0140*/  LDG.E.EL.64 R16, desc[UR4][R16.64] ;  /* 0x0000000410107981 */ /* 0x000ea2000c2e1b00 */
[----:B------:R-:W-:-:S04]  /*0150*/  IMAD.IADD R6, R0, 0x1, -R7 ;  /* 0x0000000100067824 */ /* 0x000fc800078e0a07 */
[----:B----4-:R-:W-:-:S04]  /*0160*/  IMAD.WIDE R12, R6, 0x8, R12 ;  /* 0x00000008060c7825 */ /* 0x010fc800078e020c */
[----:B-1----:R-:W-:Y:S02]  /*0170*/  IMAD.WIDE R4, R2, 0x8, R4 ;  /* 0x0000000802047825 */ /* 0x002fe400078e0204 */
[----:B------:R-:W3:Y:S04]  /*0180*/  LDG.E.EL.128 R12, desc[UR4][R12.64] ;  /* 0x000000040c0c7981 */ /* 0x000ee8000c2e1d00 */
[----:B------:R-:W4:Y:S01]  /*0190*/  LDG.E.EL.64 R4, desc[UR4][R4.64] ;  /* 0x0000000404047981 */ /* 0x000f22000c2e1b00 */
[----:B-----5:R-:W-:-:S06]  /*01a0*/  IMAD.WIDE R8, R6, 0x8, R8 ;  /* 0x0000000806087825 */ /* 0x020fcc00078e0208 */
[----:B------:R-:W5:Y:S01]  /*01b0*/  LDG.E.EL.128 R8, desc[UR4][R8.64] ;  /* 0x0000000408087981 */ /* 0x000f62000c2e1d00 */
[----:B------:R-:W-:-:S04]  /*01c0*/  SHF.R.S32.HI R3, RZ, 0x17, R3 ;  /* 0x00000017ff037819 */ /* 0x000fc80000011403 */
[----:B------:R-:W-:Y:S02]  /*01d0*/  SGXT R3, R3, 0x1 ;  /* 0x000000010303781a */ /* 0x000fe40000000200 */
[----:B--2---:R-:W-:-:S04]  /*01e0*/  SHF.R.U32.HI R7, RZ, 0x1b, R17 ;  /* 0x0000001bff077819 */ /* 0x004fc80000011611 */
[----:B------:R-:W-:-:S04]  /*01f0*/  LOP3.LUT R7, R7, 0x10, RZ, 0xc0, !PT ;  /* 0x0000001007077812 */ /* 0x000fc800078ec0ff */
[----:B------:R-:W-:Y:S02]  /*0200*/  IADD3 R18, P0, R16, R7, RZ ;  /* 0x0000000710127210 */ /* 0x000fe40007f1e0ff */
[----:B---3--:R-:W-:-:S03]  /*0210*/  LEA R19, P1, R14, UR6, 0x2 ;  /* 0x000000060e137c11 */ /* 0x008fc6000f8210ff */
[----:B------:R-:W-:Y:S01]  /*0220*/  IMAD.X R17, RZ, RZ, R17, P0 ;  /* 0x000000ffff117224 */ /* 0x000fe200000e0611 */
[C---:B------:R-:W-:Y:S02]  /*0230*/  LEA R22, P0, R12.reuse, UR6, 0x2 ;  /* 0x000000060c167c11 */ /* 0x040fe4000f8010ff */
[----:B------:R-:W-:Y:S02]  /*0240*/  SHF.R.U32.HI R25, RZ, 0x19, R13 ;  /* 0x00000019ff197819 */ /* 0x000fe4000001160d */
[----:B----4-:R-:W-:Y:S02]  /*0250*/  SHF.R.U32.HI R16, RZ, 0x1b, R5 ;  /* 0x0000001bff107819 */ /* 0x010fe40000011605 */
[----:B------:R-:W-:Y:S02]  /*0260*/  LEA.HI.X R12, R12, UR7, R13, 0x2, P0 ;  /* 0x000000070c0c7c11 */ /* 0x000fe400080f140d */
[----:B------:R-:W-:Y:S02]  /*0270*/  SHF.R.U32.HI R20, RZ, 0x19, R15 ;  /* 0x00000019ff147819 */ /* 0x000fe4000001160f */
[----:B------:R-:W-:-:S02]  /*0280*/  LOP3.LUT R13, R16, 0x10, RZ, 0xc0, !PT ;  /* 0x00000010100d7812 */ /* 0x000fc400078ec0ff */
[----:B------:R-:W-:Y:S02]  /*0290*/  LEA.HI.X R7, R14, UR7, R15, 0x2, P1 ;  /* 0x000000070e077c11 */ /* 0x000fe400088f140f */
[----:B------:R-:W-:Y:S02]  /*02a0*/  LOP3.LUT R14, R20, 0x40, RZ, 0xc0, !PT ;  /* 0x00000040140e7812 */ /* 0x000fe400078ec0ff */
[----:B------:R-:W-:Y:S02]  /*02b0*/  LOP3.LUT R25, R25, 0x40, RZ, 0xc0, !PT ;  /* 0x0000004019197812 */ /* 0x000fe400078ec0ff */
[----:B------:R-:W-:Y:S02]  /*02c0*/  IADD3 R20, P2, R4, R13, RZ ;  /* 0x0000000d04147210 */ /* 0x000fe40007f5e0ff */
[----:B------:R-:W-:Y:S02]  /*02d0*/  IADD3 R19, P1, R14, R19, RZ ;  /* 0x000000130e137210 */ /* 0x000fe40007f3e0ff */
[----:B------:R-:W-:-:S02]  /*02e0*/  IADD3 R25, P0, R25, R22, RZ ;  /* 0x0000001619197210 */ /* 0x000fc40007f1e0ff */
[----:B------:R-:W-:Y:S01]  /*02f0*/  IADD3.X R13, RZ, R5, RZ, P2, !PT ;  /* 0x00000005ff0d7210 */ /* 0x000fe200017fe4ff */
[----:B------:R-:W-:Y:S01]  /*0300*/  IMAD.X R7, RZ, RZ, R7, P1 ;  /* 0x000000ffff077224 */ /* 0x000fe200008e0607 */
[C---:B------:R-:W-:Y:S01]  /*0310*/  SHF.L.U64.HI R4, R18.reuse, 0x6, R17 ;  /* 0x0000000612047819 */ /* 0x040fe20000010211 */
[----:B------:R-:W-:Y:S01]  /*0320*/  IMAD.X R12, RZ, RZ, R12, P0 ;  /* 0x000000ffff0c7224 */ /* 0x000fe200000e060c */
[----:B------:R-:W-:Y:S02]  /*0330*/  LEA.HI R5, R3, R0, RZ, 0xc ;  /* 0x0000000003057211 */ /* 0x000fe400078f60ff */
[----:B------:R-:W-:Y:S02]  /*0340*/  SHF.L.U32 R18, R18, 0x6, RZ ;  /* 0x0000000612127819 */ /* 0x000fe400000006ff */
[----:B------:R-:W-:Y:S02]  /*0350*/  SHF.L.U64.HI R3, R20, 0x6, R13 ;  /* 0x0000000614037819 */ /* 0x000fe4000001020d */
[----:B------:R-:W-:-:S02]  /*0360*/  IADD3 R14, P1, R19, R18, RZ ;  /* 0x00000012130e7210 */ /* 0x000fc40007f3e0ff */
[----:B------:R-:W-:Y:S02]  /*0370*/  SHF.R.S32.HI R5, RZ, 0xc, R5 ;  /* 0x0000000cff057819 */ /* 0x000fe40000011405 */
[----:B------:R-:W-:Y:S02]  /*0380*/  SHF.L.U32 R20, R20, 0x6, RZ ;  /* 0x0000000614147819 */ /* 0x000fe400000006ff */
[----:B------:R-:W-:Y:S01]  /*0390*/  IADD3 R16, P0, R18, R25, RZ ;  /* 0x0000001912107210 */ /* 0x000fe20007f1e0ff */
[----:B------:R-:W-:Y:S01]  /*03a0*/  IMAD.SHL.U32 R5, R5, 0x100, RZ ;  /* 0x0000010005057824 */ /* 0x000fe200078e00ff */
[----:B------:R-:W-:Y:S02]  /*03b0*/  IADD3.X R15, R7, R4, RZ, P1, !PT ;  /* 0x00000004070f7210 */ /* 0x000fe40000ffe4ff */
[----:B-----5:R-:W-:Y:S01]  /*03c0*/  SHF.R.U32.HI R21, RZ, 0x19, R9 ;  /* 0x00000019ff157819 */ /* 0x020fe20000011609 */
[----:B------:R-:W-:Y:S01]  /*03d0*/  IMAD.X R17, R4, 0x1, R12, P0 ;  /* 0x0000000104117824 */ /* 0x000fe200000e060c */
[----:B------:R-:W-:Y:S01]  /*03e0*/  IADD3 R24, P2, R20, R25, RZ ;  /* 0x0000001914187210 */ /* 0x000fe20007f5e0ff */
[----:B------:R-:W-:Y:S01]  /*03f0*/  IMAD.WIDE R14, R5, 0x4, R14 ;  /* 0x00000004050e7825 */ /* 0x000fe200078e020e */
[----:B------:R-:W-:-:S02]  /*0400*/  SHF.R.U32.HI R26, RZ, 0x19, R11 ;  /* 0x00000019ff1a7819 */ /* 0x000fc4000001160b */
[----:B------:R-:W-:Y:S01]  /*0410*/  LEA R28, P0, R8, UR6, 0x2 ;  /* 0x00000006081c7c11 */ /* 0x000fe2000f8010ff */
[----:B------:R-:W-:Y:S01]  /*0420*/  IMAD.WIDE R16, R5, 0x4, R16 ;  /* 0x0000000405107825 */ /* 0x000fe200078e0210 */
[----:B------:R-:W-:Y:S01]  /*0430*/  LOP3.LUT R21, R21, 0x40, RZ, 0xc0, !PT ;  /* 0x0000004015157812 */ /* 0x000fe200078ec0ff */
[----:B------:R1:W2:Y:S01]  /*0440*/  LDG.E.EL R23, desc[UR4][R14.64] ;  /* 0x000000040e177981 */ /* 0x0002a2000c2e1900 */
[----:B------:R-:W-:Y:S02]  /*0450*/  IADD3.X R25, R3, R12, RZ, P2, !PT ;  /* 0x0000000c03197210 */ /* 0x000fe400017fe4ff */
[----:B------:R-:W3:Y:S01]  /*0460*/  LDC.64 R12, c[0x0][0x230] ;  /* 0x00008c00ff0c7b82 */ /* 0x000ee20000000a00 */
[----:B------:R-:W-:Y:S01]  /*0470*/  LEA R27, P2, R10, UR6, 0x2 ;  /* 0x000000060a1b7c11 */ /* 0x000fe2000f8410ff */
[----:B------:R4:W5:Y:S01]  /*0480*/  LDG.E.EL R22, desc[UR4][R16.64] ;  /* 0x0000000410167981 */ /* 0x000962000c2e1900 */
[----:B------:R-:W-:Y:S01]  /*0490*/  LOP3.LUT R26, R26, 0x40, RZ, 0xc0, !PT ;  /* 0x000000401a1a7812 */ /* 0x000fe200078ec0ff */
[----:B------:R-:W-:Y:S01]  /*04a0*/  IMAD.WIDE R24, R5, 0x4, R24 ;  /* 0x0000000405187825 */ /* 0x000fe200078e0218 */
[----:B------:R-:W-:-:S02]  /*04b0*/  LEA.HI.X R29, R8, UR7, R9, 0x2, P0 ;  /* 0x00000007081d7c11 */ /* 0x000fc400080f1409 */
[----:B------:R-:W-:Y:S01]  /*04c0*/  IADD3 R21, P1, R21, R28, RZ ;  /* 0x0000001c15157210 */ /* 0x000fe20007f3e0ff */
[----:B------:R-:W3:Y:S01]  /*04d0*/  LDC.64 R8, c[0x0][0x240] ;  /* 0x00009000ff087b82 */ /* 0x000ee20000000a00 */
[----:B------:R-:W-:Y:S01]  /*04e0*/  LEA.HI.X R11, R10, UR7, R11, 0x2, P2 ;  /* 0x000000070a0b7c11 */ /* 0x000fe200090f140b */
[----:B------:R-:W2:Y:S01]  /*04f0*/  LDG.E.EL R24, desc[UR4][R24.64] ;  /* 0x0000000418187981 */ /* 0x000ea2000c2e1900 */
[----:B-1----:R-:W-:Y:S01]  /*0500*/  IADD3 R15, P0, R26, R27, RZ ;  /* 0x0000001b1a0f7210 */ /* 0x002fe20007f1e0ff */
[----:B----4-:R-:W-:Y:S01]  /*0510*/  IMAD.X R17, RZ, RZ, R29, P1 ;  /* 0x000000ffff117224 */ /* 0x010fe200008e061d */
[----:B------:R-:W-:Y:S02]  /*0520*/  IADD3 R14, P1, R21, R18, RZ ;  /* 0x00000012150e7210 */ /* 0x000fe40007f3e0ff */
[----:B------:R-:W-:Y:S01]  /*0530*/  IADD3 R16, P4, R20, R21, RZ ;  /* 0x0000001514107210 */ /* 0x000fe20007f9e0ff */
[----:B------:R-:W1:Y:S01]  /*0540*/  LDC.64 R26, c[0x0][0x250] ;  /* 0x00009400ff1a7b82 */ /* 0x000e620000000a00 */
[----:B------:R-:W-:-:S02]  /*0550*/  IADD3 R10, P3, R20, R19, RZ ;  /* 0x00000013140a7210 */ /* 0x000fc40007f7e0ff */
[----:B------:R-:W-:Y:S02]  /*0560*/  IADD3 R18, P2, R15, R18, RZ ;  /* 0x000000120f127210 */ /* 0x000fe40007f5e0ff */
[----:B------:R-:W-:Y:S02]  /*0570*/  IADD3.X R21, RZ, R11, RZ, P0, !PT ;  /* 0x0000000bff157210 */ /* 0x000fe400007fe4ff */
[----:B------:R-:W-:Y:S01]  /*0580*/  IADD3 R20, P5, R20, R15, RZ ;  /* 0x0000000f14147210 */ /* 0x000fe20007fbe0ff */
[C---:B------:R-:W-:Y:S01]  /*0590*/  IMAD.X R11, R3.reuse, 0x1, R7, P3 ;  /* 0x00000001030b7824 */ /* 0x040fe200018e0607 */
[----:B------:R-:W-:Y:S01]  /*05a0*/  IADD3.X R15, R17, R4, RZ, P1, !PT ;  /* 0x00000004110f7210 */ /* 0x000fe20000ffe4ff */
[C---:B------:R-:W-:Y:S01]  /*05b0*/  IMAD.X R17, R3.reuse, 0x1, R17, P4 ;  /* 0x0000000103117824 */ /* 0x040fe200020e0611 */
[----:B------:R-:W-:Y:S01]  /*05c0*/  IADD3.X R19, R21, R4, RZ, P2, !PT ;  /* 0x0000000415137210 */ /* 0x000fe200017fe4ff */
[----:B------:R-:W-:Y:S01]  /*05d0*/  IMAD.X R21, R3, 0x1, R21, P5 ;  /* 0x0000000103157824 */ /* 0x000fe200028e0615 */
[----:B---3--:R-:W5:Y:S01]  /*05e0*/  LDG.E R13, desc[UR4][R12.64] ;  /* 0x000000040c0d7981 */ /* 0x008f62000c1e1900 */
[----:B------:R-:W-:-:S04]  /*05f0*/  IMAD.WIDE R14, R5, 0x4, R14 ;  /* 0x00000004050e7825 */ /* 0x000fc800078e020e */
[C---:B------:R-:W-:Y:S02]  /*0600*/  IMAD.WIDE R16, R5.reuse, 0x4, R16 ;  /* 0x0000000405107825 */ /* 0x040fe400078e0210 */
[----:B------:R-:W3:Y:S02]  /*0610*/  LDG.E.EL R14, desc[UR4][R14.64] ;  /* 0x000000040e0e7981 */ /* 0x000ee4000c2e1900 */
[C---:B------:R-:W-:Y:S02]  /*0620*/  IMAD.WIDE R10, R5.reuse, 0x4, R10 ;  /* 0x00000004050a7825 */ /* 0x040fe400078e020a */
[----:B------:R-:W4:Y:S02]  /*0630*/  LDG.E.EL R16, desc[UR4][R16.64] ;  /* 0x0000000410107981 */ /* 0x000f24000c2e1900 */
[C---:B------:R-:W-:Y:S02]  /*0640*/  IMAD.WIDE R18, R5.reuse, 0x4, R18 ;  /* 0x0000000405127825 */ /* 0x040fe400078e0212 */
[----:B------:R-:W4:Y:S02]  /*0650*/  LDG.E.EL R10, desc[UR4][R10.64] ;  /* 0x000000040a0a7981 */ /* 0x000f24000c2e1900 */
[----:B------:R-:W-:-:S02]  /*0660*/  IMAD.WIDE R20, R5, 0x4, R20 ;  /* 0x0000000405147825 */ /* 0x000fc400078e0214 */
[----:B------:R-:W4:Y:S02]  /*0670*/  LDG.E.EL R18, desc[UR4][R18.64] ;  /* 0x0000000412127981 */ /* 0x000f24000c2e1900 */
[----:B0-----:R-:W-:Y:S02]  /*0680*/  IMAD.WIDE R8, R6, 0x4, R8 ;  /* 0x0000000406087825 */ /* 0x001fe400078e0208 */
[----:B------:R-:W4:Y:S02]  /*0690*/  LDG.E.EL R20, desc[UR4][R20.64] ;  /* 0x0000000414147981 */ /* 0x000f24000c2e1900 */
[----:B-1----:R-:W-:Y:S02]  /*06a0*/  IMAD.WIDE R2, R2, 0x4, R26 ;  /* 0x0000000402027825 */ /* 0x002fe400078e021a */
[----:B------:R-:W4:Y:S04]  /*06b0*/  LDG.E.EL.64 R8, desc[UR4][R8.64] ;  /* 0x0000000408087981 */ /* 0x000f28000c2e1b00 */
[----:B------:R-:W4:Y:S01]  /*06c0*/  LDG.E.EL R2, desc[UR4][R2.64] ;  /* 0x0000000402027981 */ /* 0x000f22000c2e1900 */
[C---:B-----5:R-:W-:Y:S01]  /*06d0*/  FADD R5, R13.reuse, R22 ;  /* 0x000000160d057221 */ /* 0x060fe20000000000 */
[C---:B--2---:R-:W-:Y:S01]  /*06e0*/  FADD R7, R13.reuse, R24 ;  /* 0x000000180d077221 */ /* 0x044fe20000000000 */
[C---:B------:R-:W-:Y:S01]  /*06f0*/  FADD R4, R13.reuse, R23 ;  /* 0x000000170d047221 */ /* 0x040fe20000000000 */
[C---:B---3--:R-:W-:Y:S01]  /*0700*/  FADD R14, R13.reuse, R14 ;  /* 0x0000000e0d0e7221 */ /* 0x048fe20000000000 */
[C---:B----4-:R-:W-:Y:S01]  /*0710*/  FADD R16, R13.reuse, R16 ;  /* 0x000000100d107221 */ /* 0x050fe20000000000 */
[C---:B------:R-:W-:Y:S01]  /*0720*/  FADD R10, R13.reuse, R10 ;  /* 0x0000000a0d0a7221 */ /* 0x040fe20000000000 */
[----:B------:R-:W-:Y:S01]  /*0730*/  FADD R11, R13, R18 ;  /* 0x000000120d0b7221 */ /* 0x000fe20000000000 */
[----:B------:R-:W-:Y:S01]  /*0740*/  FADD R14, -R5, R14 ;  /* 0x0000000e050e7221 */ /* 0x000fe20000000100 */
[----:B------:R-:W-:Y:S01]  /*0750*/  FADD R13, R13, R20 ;  /* 0x000000140d0d7221 */ /* 0x000fe20000000000 */
[----:B------:R-:W-:Y:S01]  /*0760*/  FADD R16, -R7, R16 ;  /* 0x0000001007107221 */ /* 0x000fe20000000100 */
[----:B------:R-:W-:-:S02]  /*0770*/  FADD R11, -R4, R11 ;  /* 0x0000000b040b7221 */ /* 0x000fc40000000100 */
[----:B------:R-:W-:Y:S01]  /*0780*/  FADD R13, -R10, R13 ;  /* 0x0000000d0a0d7221 */ /* 0x000fe20000000100 */
[C---:B------:R-:W-:Y:S01]  /*0790*/  FFMA R5, R8.reuse, R14, R5 ;  /* 0x0000000e08057223 */ /* 0x040fe20000000005 */
[----:B------:R-:W-:Y:S01]  /*07a0*/  FFMA R16, R8, R16, R7 ;  /* 0x0000001008107223 */ /* 0x000fe20000000007 */
[C---:B------:R-:W-:Y:S01]  /*07b0*/  FFMA R11, R9.reuse, R11, R4 ;  /* 0x0000000b090b7223 */ /* 0x040fe20000000004 */
[----:B------:R-:W-:Y:S02]  /*07c0*/  FFMA R10, R9, R13, R10 ;  /* 0x0000000d090a7223 */ /* 0x000fe4000000000a */
[----:B------:R-:W-:Y:S02]  /*07d0*/  FADD R16, -R5, R16 ;  /* 0x0000001005107221 */ /* 0x000fe40000000100 */
[----:B------:R-:W-:Y:S02]  /*07e0*/  FADD R10, -R11, R10 ;  /* 0x0000000a0b0a7221 */ /* 0x000fe40000000100 */
[----:B------:R-:W-:-:S02]  /*07f0*/  FFMA R16, R2, R16, R5 ;  /* 0x0000001002107223 */ /* 0x000fc40000000005 */
[----:B------:R-:W-:Y:S02]  /*0800*/  FFMA R10, R2, R10, R11 ;  /* 0x0000000a020a7223 */ /* 0x000fe4000000000b */
[----:B------:R-:W-:Y:S02]  /*0810*/  FADD R16, RZ, -R16 ;  /* 0x80000010ff107221 */ /* 0x000fe40000000000 */
[----:B------:R-:W-:Y:S02]  /*0820*/  FADD R10, RZ, -R10 ;  /* 0x8000000aff0a7221 */ /* 0x000fe40000000000 */
[----:B------:R-:W-:Y:S02]  /*0830*/  FMUL R16, R16, 1.4426950216293334961 ;  /* 0x3fb8aa3b10107820 */ /* 0x000fe40000400000 */
[----:B------:R-:W-:-:S03]  /*0840*/  FMUL R10, R10, 1.4426950216293334961 ;  /* 0x3fb8aa3b0a0a7820 */ /* 0x000fc60000400000 */
[----:B------:R-:W-:Y:S02]  /*0850*/  FSETP.GEU.AND P0, PT, R16, -126, PT ;  /* 0xc2fc00001000780b */ /* 0x000fe40003f0e000 */
[----:B------:R-:W-:-:S11]  /*0860*/  FSETP.GEU.AND P1, PT, R10, -126, PT ;  /* 0xc2fc00000a00780b */ /* 0x000fd60003f2e000 */
[----:B------:R-:W-:Y:S02]  /*0870*/  @!P0 FMUL R16, R16, 0.5 ;  /* 0x3f00000010108820 */ /* 0x000fe40000400000 */
[----:B------:R-:W-:Y:S02]  /*0880*/  @!P1 FMUL R10, R10, 0.5 ;  /* 0x3f0000000a0a9820 */ /* 0x000fe40000400000 */
[----:B------:R-:W0:Y:S08]  /*0890*/  MUFU.EX2 R2, R16 ;  /* 0x0000001000027308 */ /* 0x000e300000000800 */
[----:B------:R-:W1:Y:S01]  /*08a0*/  MUFU.EX2 R3, R10 ;  /* 0x0000000a00037308 */ /* 0x000e620000000800 */
[----:B0-----:R-:W-:-:S04]  /*08b0*/  @!P0 FMUL R2, R2, R2 ;  /* 0x0000000202028220 */ /* 0x001fc80000400000 */
[----:B------:R-:W-:Y:S01]  /*08c0*/  FADD R4, R2, 1 ;  /* 0x3f80000002047421 */ /* 0x000fe20000000000 */
[----:B-1----:R-:W-:-:S04]  /*08d0*/  @!P1 FMUL R3, R3, R3 ;  /* 0x0000000303039220 */ /* 0x002fc80000400000 */
[----:B------:R-:W-:Y:S01]  /*08e0*/  FADD R5, R3, 1 ;  /* 0x3f80000003057421 */ /* 0x000fe20000000000 */
[----:B------:R-:W-:Y:S01]  /*08f0*/  FSETP.GT.AND P0, PT, R4, 8.50705917302346158658e+37, PT ;  /* 0x7e8000000400780b */ /* 0x000fe20003f04000 */
[----:B------:R-:W0:Y:S03]  /*0900*/  LDC.64 R2, c[0x0][0x210] ;  /* 0x00008400ff027b82 */ /* 0x000e260000000a00 */
[----:B------:R-:W-:Y:S01]  /*0910*/  FSETP.GT.AND P1, PT, R5, 8.50705917302346158658e+37, PT ;  /* 0x7e8000000500780b */ /* 0x000fe20003f24000 */
[----:B------:R-:W-:-:S08]  /*0920*/  HFMA2.MMA R8, -RZ, RZ, 1.625, 0 ;  /* 0x3e800000ff087435 */ /* 0x000fd000000001ff */
[----:B------:R-:W-:-:S04]  /*0930*/  @P0 FMUL R4, R4, 0.25 ;  /* 0x3e80000004040820 */ /* 0x000fc80000400000 */
[----:B------:R-:W-:Y:S02]  /*0940*/  @P1 FMUL R5, R5, 0.25 ;  /* 0x3e80000005051820 */ /* 0x000fe40000400000 */
[----:B------:R-:W1:Y:S08]  /*0950*/  MUFU.RCP R4, R4 ;  /* 0x0000000400047308 */ /* 0x000e700000001000 */
[----:B------:R-:W2:Y:S01]  /*0960*/  MUFU.RCP R5, R5 ;  /* 0x0000000500057308 */ /* 0x000ea20000001000 */
[----:B------:R-:W-:-:S02]  /*0970*/  FSEL R7, R8, 1, P0 ;  /* 0x3f80000008077808 */ /* 0x000fc40000000000 */
[----:B------:R-:W-:Y:S01]  /*0980*/  FSEL R8, R8, 1, P1 ;  /* 0x3f80000008087808 */ /* 0x000fe20000800000 */
[----:B0-----:R-:W-:-:S04]  /*0990*/  IMAD.WIDE R2, R0, 0x4, R2 ;  /* 0x0000000400027825 */ /* 0x001fc800078e0202 */
[----:B-1----:R-:W-:Y:S01]  /*09a0*/  FMUL R6, R4, R7 ;  /* 0x0000000704067220 */ /* 0x002fe20000400000 */
[----:B--2---:R-:W-:-:S05]  /*09b0*/  FMUL R7, R5, R8 ;  /* 0x0000000805077220 */ /* 0x004fca0000400000 */
[----:B------:R-:W-:Y:S01]  /*09c0*/  STG.E.64 desc[UR4][R2.64], R6 ;  /* 0x0000000602007986 */ /* 0x000fe2000c101b04 */
[----:B------:R-:W-:Y:S05]  /*09d0*/  EXIT ;  /* 0x000000000000794d */ /* 0x000fea0003800000 */
.L_x_0:
[----:B------:R-:W-:-:S00]  /*09e0*/  BRA `(.L_x_0) ;  /* 0xfffffffc00fc7947 */ /* 0x000fc0000383ffff */
[----:B------:R-:W-:-:S00]  /*09f0*/  NOP ;  /* 0x0000000000007918 */ /* 0x000fc00000000000 */
        /* <DEDUP_REMOVED lines=8> */
.L_x_1:


//--------------------- .nv.constant0.triton_poi_fused__unsafe_index_add_convolution_mul_sigmoid_sub_134 --------------------------
	.section	.nv.constant0.triton_poi_fused__unsafe_index_add_convolution_mul_sigmoid_sub_134,"a",@progbits
	.sectionflags	@""
	.align	4
.nv.constant0.triton_poi_fused__unsafe_index_add_convolution_mul_sigmoid_sub_134:
	.zero		604
